//
// Generated by NVIDIA NVVM Compiler
//
// Compiler Build ID: CL-36424714
// Cuda compilation tools, release 13.0, V13.0.88
// Based on NVVM 20.0.0
//

.version 9.0
.target sm_100
.address_size 64

	// .globl	_Z10vector_addIiEvPT_PKS0_S3_

.visible .entry _Z10vector_addIiEvPT_PKS0_S3_(
	.param .u64 .ptr .align 1 _Z10vector_addIiEvPT_PKS0_S3__param_0,
	.param .u64 .ptr .align 1 _Z10vector_addIiEvPT_PKS0_S3__param_1,
	.param .u64 .ptr .align 1 _Z10vector_addIiEvPT_PKS0_S3__param_2
)
{
	.reg .b32 	%r<8>;
	.reg .b64 	%rd<11>;

	ld.param.u64 	%rd1, [_Z10vector_addIiEvPT_PKS0_S3__param_0];
	ld.param.u64 	%rd2, [_Z10vector_addIiEvPT_PKS0_S3__param_1];
	ld.param.u64 	%rd3, [_Z10vector_addIiEvPT_PKS0_S3__param_2];
	cvta.to.global.u64 	%rd4, %rd1;
	cvta.to.global.u64 	%rd5, %rd3;
	cvta.to.global.u64 	%rd6, %rd2;
	mov.u32 	%r1, %ctaid.x;
	mov.u32 	%r2, %ntid.x;
	mov.u32 	%r3, %tid.x;
	mad.lo.s32 	%r4, %r1, %r2, %r3;
	mul.wide.u32 	%rd7, %r4, 4;
	add.s64 	%rd8, %rd6, %rd7;
	ld.global.u32 	%r5, [%rd8];
	add.s64 	%rd9, %rd5, %rd7;
	ld.global.u32 	%r6, [%rd9];
	add.s32 	%r7, %r6, %r5;
	add.s64 	%rd10, %rd4, %rd7;
	st.global.u32 	[%rd10], %r7;
	ret;

}


// ===== COMPILED SASS (sm_100) =====

	.target	sm_100

	.elftype	@"ET_EXEC"


//--------------------- .note.nv.tkinfo           --------------------------
	.section	.note.nv.tkinfo,"",@"SHT_NOTE"
	.sectionflags	@"SHF_NOTE_NV_TKINFO"
	.tkinfo
        /*0018*/ 	.word	0x00000002
        /*0030*/ 	.string	""
        /*0030*/ 	.string	"ptxas"
        /*0030*/ 	.string	"Cuda compilation tools, release 13.0, V13.0.88"
        /*0030*/ 	.string	"Build cuda_13.0.r13.0/compiler.36424714_0"
        /*0030*/ 	.string	"-arch sm_100 -m 64 "



//--------------------- .note.nv.cuinfo           --------------------------
	.section	.note.nv.cuinfo,"",@"SHT_NOTE"
	.sectionflags	@"SHF_NOTE_NV_CUINFO"
        /*0018*/ 	.short	0x0002
        /*001a*/ 	.short	0x0064
        /*001c*/ 	.short	0x0082
	.zero		2


//--------------------- .nv.info                  --------------------------
	.section	.nv.info,"",@"SHT_CUDA_INFO"
	.align	4


	//----- nvinfo : EIATTR_REGCOUNT
	.align		4
        /*0000*/ 	.byte	0x04, 0x2f
        /*0002*/ 	.short	(.L_1 - .L_0)
	.align		4
.L_0:
        /*0004*/ 	.word	index@(_Z10vector_addIiEvPT_PKS0_S3_)
        /*0008*/ 	.word	0x0000000c


	//----- nvinfo : EIATTR_FRAME_SIZE
	.align		4
.L_1:
        /*000c*/ 	.byte	0x04, 0x11
        /*000e*/ 	.short	(.L_3 - .L_2)
	.align		4
.L_2:
        /*0010*/ 	.word	index@(_Z10vector_addIiEvPT_PKS0_S3_)
        /*0014*/ 	.word	0x00000000


	//----- nvinfo : EIATTR_MIN_STACK_SIZE
	.align		4
.L_3:
        /*0018*/ 	.byte	0x04, 0x12
        /*001a*/ 	.short	(.L_5 - .L_4)
	.align		4
.L_4:
        /*001c*/ 	.word	index@(_Z10vector_addIiEvPT_PKS0_S3_)
        /*0020*/ 	.word	0x00000000
.L_5:


//--------------------- .nv.compat                --------------------------
	.section	.nv.compat,"",@"SHT_CUDA_COMPAT_INFO"
	.align	4
        /*0000*/ 	.byte	0x02, 0x09, 0x00, 0x00, 0x02, 0x02, 0x01, 0x00, 0x02, 0x05, 0x05, 0x00, 0x03, 0x07, 0x01, 0x01
        /*0010*/ 	.byte	0x02, 0x03, 0x00, 0x00, 0x02, 0x06, 0x01, 0x00, 0x04, 0x0b, 0x08, 0x00, 0x09, 0x00, 0x00, 0x00
        /*0020*/ 	.byte	0x00, 0x00, 0x00, 0x00


//--------------------- .nv.info._Z10vector_addIiEvPT_PKS0_S3_ --------------------------
	.section	.nv.info._Z10vector_addIiEvPT_PKS0_S3_,"",@"SHT_CUDA_INFO"
	.sectionflags	@""
	.align	4


	//----- nvinfo : EIATTR_CUDA_API_VERSION
	.align		4
        /*0000*/ 	.byte	0x04, 0x37
        /*0002*/ 	.short	(.L_7 - .L_6)
.L_6:
        /*0004*/ 	.word	0x00000082


	//----- nvinfo : EIATTR_KPARAM_INFO
	.align		4
.L_7:
        /*0008*/ 	.byte	0x04, 0x17
        /*000a*/ 	.short	(.L_9 - .L_8)
.L_8:
        /*000c*/ 	.word	0x00000000
        /*0010*/ 	.short	0x0002
        /*0012*/ 	.short	0x0010
        /*0014*/ 	.byte	0x00, 0xf5, 0x21, 0x00


	//----- nvinfo : EIATTR_KPARAM_INFO
	.align		4
.L_9:
        /*0018*/ 	.byte	0x04, 0x17
        /*001a*/ 	.short	(.L_11 - .L_10)
.L_10:
        /*001c*/ 	.word	0x00000000
        /*0020*/ 	.short	0x0001
        /*0022*/ 	.short	0x0008
        /*0024*/ 	.byte	0x00, 0xf5, 0x21, 0x00


	//----- nvinfo : EIATTR_KPARAM_INFO
	.align		4
.L_11:
        /*0028*/ 	.byte	0x04, 0x17
        /*002a*/ 	.short	(.L_13 - .L_12)
.L_12:
        /*002c*/ 	.word	0x00000000
        /*0030*/ 	.short	0x0000
        /*0032*/ 	.short	0x0000
        /*0034*/ 	.byte	0x00, 0xf5, 0x21, 0x00


	//----- nvinfo : EIATTR_SPARSE_MMA_MASK
	.align		4
.L_13:
        /*0038*/ 	.byte	0x03, 0x50
        /*003a*/ 	.short	0x0000


	//----- nvinfo : EIATTR_MAXREG_COUNT
	.align		4
        /*003c*/ 	.byte	0x03, 0x1b
        /*003e*/ 	.short	0x00ff


	//----- nvinfo : EIATTR_MERCURY_ISA_VERSION
	.align		4
        /*0040*/ 	.byte	0x03, 0x5f
        /*0042*/ 	.short	0x0101


	//----- nvinfo : EIATTR_VRC_CTA_INIT_COUNT
	.align		4
        /*0044*/ 	.byte	0x02, 0x4a
	.zero		1
	.zero		1


	//----- nvinfo : EIATTR_EXIT_INSTR_OFFSETS
	.align		4
        /*0048*/ 	.byte	0x04, 0x1c
        /*004a*/ 	.short	(.L_15 - .L_14)


	//   ....[0]....
.L_14:
        /*004c*/ 	.word	0x00000100


	//----- nvinfo : EIATTR_CBANK_PARAM_SIZE
	.align		4
.L_15:
        /*0050*/ 	.byte	0x03, 0x19
        /*0052*/ 	.short	0x0018


	//----- nvinfo : EIATTR_PARAM_CBANK
	.align		4
        /*0054*/ 	.byte	0x04, 0x0a
        /*0056*/ 	.short	(.L_17 - .L_16)
	.align		4
.L_16:
        /*0058*/ 	.word	index@(.nv.constant0._Z10vector_addIiEvPT_PKS0_S3_)
        /*005c*/ 	.short	0x0380
        /*005e*/ 	.short	0x0018


	//----- nvinfo : EIATTR_SW_WAR
	.align		4
.L_17:
        /*0060*/ 	.byte	0x04, 0x36
        /*0062*/ 	.short	(.L_19 - .L_18)
.L_18:
        /*0064*/ 	.word	0x00000008
.L_19:


//--------------------- .nv.callgraph             --------------------------
	.section	.nv.callgraph,"",@"SHT_CUDA_CALLGRAPH"
	.align	4
	.sectionentsize	8
	.align		4
        /*0000*/ 	.word	0x00000000
	.align		4
        /*0004*/ 	.word	0xffffffff
	.align		4
        /*0008*/ 	.word	0x00000000
	.align		4
        /*000c*/ 	.word	0xfffffffe
	.align		4
        /*0010*/ 	.word	0x00000000
	.align		4
        /*0014*/ 	.word	0xfffffffd
	.align		4
        /*0018*/ 	.word	0x00000000
	.align		4
        /*001c*/ 	.word	0xfffffffc


//--------------------- .text._Z10vector_addIiEvPT_PKS0_S3_ --------------------------
	.section	.text._Z10vector_addIiEvPT_PKS0_S3_,"ax",@progbits
	.align	128
        .global         _Z10vector_addIiEvPT_PKS0_S3_
        .type           _Z10vector_addIiEvPT_PKS0_S3_,@function
        .size           _Z10vector_addIiEvPT_PKS0_S3_,(.L_x_1 - _Z10vector_addIiEvPT_PKS0_S3_)
        .other          _Z10vector_addIiEvPT_PKS0_S3_,@"STO_CUDA_ENTRY STV_DEFAULT"
_Z10vector_addIiEvPT_PKS0_S3_:
.text._Z10vector_addIiEvPT_PKS0_S3_:
[----:B------:R-:W-:Y:S01]  /*0000*/  LDC R1, c[0x0][0x37c] ;  /* 0x0000df00ff017b82 */ /* 0x000fe20000000800 */
[----:B------:R-:W0:Y:S07]  /*0010*/  S2R R0, SR_TID.X ;  /* 0x0000000000007919 */ /* 0x000e2e0000002100 */
[----:B------:R-:W0:Y:S01]  /*0020*/  S2UR UR6, SR_CTAID.X ;  /* 0x00000000000679c3 */ /* 0x000e220000002500 */
[----:B------:R-:W1:Y:S07]  /*0030*/  LDCU.64 UR4, c[0x0][0x358] ;  /* 0x00006b00ff0477ac */ /* 0x000e6e0008000a00 */
[----:B------:R-:W0:Y:S08]  /*0040*/  LDC R9, c[0x0][0x360] ;  /* 0x0000d800ff097b82 */ /* 0x000e300000000800 */
[----:B------:R-:W2:Y:S08]  /*0050*/  LDC.64 R2, c[0x0][0x388] ;  /* 0x0000e200ff027b82 */ /* 0x000eb00000000a00 */
[----:B------:R-:W3:Y:S01]  /*0060*/  LDC.64 R4, c[0x0][0x390] ;  /* 0x0000e400ff047b82 */ /* 0x000ee20000000a00 */
[----:B0-----:R-:W-:-:S07]  /*0070*/  IMAD R9, R9, UR6, R0 ;  /* 0x0000000609097c24 */ /* 0x001fce000f8e0200 */
[----:B------:R-:W0:Y:S01]  /*0080*/  LDC.64 R6, c[0x0][0x380] ;  /* 0x0000e000ff067b82 */ /* 0x000e220000000a00 */
[----:B--2---:R-:W-:-:S06]  /*0090*/  IMAD.WIDE.U32 R2, R9, 0x4, R2 ;  /* 0x0000000409027825 */ /* 0x004fcc00078e0002 */
[----:B-1----:R-:W2:Y:S01]  /*00a0*/  LDG.E R2, desc[UR4][R2.64] ;  /* 0x0000000402027981 */ /* 0x002ea2000c1e1900 */
[----:B---3--:R-:W-:-:S06]  /*00b0*/  IMAD.WIDE.U32 R4, R9, 0x4, R4 ;  /* 0x0000000409047825 */ /* 0x008fcc00078e0004 */
[----:B------:R-:W2:Y:S01]  /*00c0*/  LDG.E R5, desc[UR4][R4.64] ;  /* 0x0000000404057981 */ /* 0x000ea2000c1e1900 */
[----:B0-----:R-:W-:Y:S01]  /*00d0*/  IMAD.WIDE.U32 R6, R9, 0x4, R6 ;  /* 0x0000000409067825 */ /* 0x001fe200078e0006 */
[----:B--2---:R-:W-:-:S05]  /*00e0*/  IADD3 R9, PT, PT, R2, R5, RZ ;  /* 0x0000000502097210 */ /* 0x004fca0007ffe0ff */
[----:B------:R-:W-:Y:S01]  /*00f0*/  STG.E desc[UR4][R6.64], R9 ;  /* 0x0000000906007986 */ /* 0x000fe2000c101904 */
[----:B------:R-:W-:Y:S05]  /*0100*/  EXIT ;  /* 0x000000000000794d */ /* 0x000fea0003800000 */
.L_x_0:
[----:B------:R-:W-:-:S00]  /*0110*/  BRA `(.L_x_0) ;  /* 0xfffffffc00fc7947 */ /* 0x000fc0000383ffff */
[----:B------:R-:W-:-:S00]  /*0120*/  NOP ;  /* 0x0000000000007918 */ /* 0x000fc00000000000 */
        /* <DEDUP_REMOVED lines=13> */
.L_x_1:


//--------------------- .nv.shared.reserved.0     --------------------------
	.section	.nv.shared.reserved.0,"aw",@nobits
	.weak		__nv_reservedSMEM_offset_0_alias
	.size		__nv_reservedSMEM_offset_0_alias, 0, 64
	.other		__nv_reservedSMEM_offset_0_alias,@"STO_CUDA_RESERVED_SHARED STV_DEFAULT"
__nv_reservedSMEM_offset_0_alias:
	.zero		0
	.zero		64


//--------------------- .nv.constant0._Z10vector_addIiEvPT_PKS0_S3_ --------------------------
	.section	.nv.constant0._Z10vector_addIiEvPT_PKS0_S3_,"a",@progbits
	.sectionflags	@""
	.align	4
.nv.constant0._Z10vector_addIiEvPT_PKS0_S3_:
	.zero		920


//--------------------- SYMBOLS --------------------------

	.type		.nv.reservedSmem.offset0,@object
	.size		.nv.reservedSmem.offset0,0x4
